//
// Generated by NVIDIA NVVM Compiler
//
// Compiler Build ID: CL-36424714
// Cuda compilation tools, release 13.0, V13.0.88
// Based on NVVM 20.0.0
//

.version 9.0
.target sm_100
.address_size 64

	// .globl	_Z24apply_hann_and_normalizePKfPfS0_fi
.extern .shared .align 16 .b8 shared_window[];

.visible .entry _Z24apply_hann_and_normalizePKfPfS0_fi(
	.param .u64 .ptr .align 1 _Z24apply_hann_and_normalizePKfPfS0_fi_param_0,
	.param .u64 .ptr .align 1 _Z24apply_hann_and_normalizePKfPfS0_fi_param_1,
	.param .u64 .ptr .align 1 _Z24apply_hann_and_normalizePKfPfS0_fi_param_2,
	.param .f32 _Z24apply_hann_and_normalizePKfPfS0_fi_param_3,
	.param .u32 _Z24apply_hann_and_normalizePKfPfS0_fi_param_4
)
{
	.reg .pred 	%p<3>;
	.reg .b32 	%r<8>;
	.reg .b32 	%f<7>;
	.reg .b64 	%rd<12>;

	ld.param.u64 	%rd1, [_Z24apply_hann_and_normalizePKfPfS0_fi_param_0];
	ld.param.u64 	%rd2, [_Z24apply_hann_and_normalizePKfPfS0_fi_param_1];
	ld.param.u64 	%rd3, [_Z24apply_hann_and_normalizePKfPfS0_fi_param_2];
	ld.param.f32 	%f1, [_Z24apply_hann_and_normalizePKfPfS0_fi_param_3];
	ld.param.u32 	%r3, [_Z24apply_hann_and_normalizePKfPfS0_fi_param_4];
	mov.u32 	%r1, %tid.x;
	setp.ge.s32 	%p1, %r1, %r3;
	shl.b32 	%r4, %r1, 2;
	mov.u32 	%r5, shared_window;
	add.s32 	%r2, %r5, %r4;
	@%p1 bra 	$L__BB0_2;
	cvta.to.global.u64 	%rd4, %rd3;
	mul.wide.u32 	%rd5, %r1, 4;
	add.s64 	%rd6, %rd4, %rd5;
	ld.global.nc.f32 	%f2, [%rd6];
	st.shared.f32 	[%r2], %f2;
$L__BB0_2:
	setp.ge.s32 	%p2, %r1, %r3;
	bar.sync 	0;
	@%p2 bra 	$L__BB0_4;
	mov.u32 	%r6, %ctaid.x;
	mad.lo.s32 	%r7, %r3, %r6, %r1;
	cvta.to.global.u64 	%rd7, %rd1;
	mul.wide.s32 	%rd8, %r7, 4;
	add.s64 	%rd9, %rd7, %rd8;
	ld.global.nc.f32 	%f3, [%rd9];
	ld.shared.f32 	%f4, [%r2];
	mul.f32 	%f5, %f3, %f4;
	div.rn.f32 	%f6, %f5, %f1;
	cvta.to.global.u64 	%rd10, %rd2;
	add.s64 	%rd11, %rd10, %rd8;
	st.global.f32 	[%rd11], %f6;
$L__BB0_4:
	ret;

}


// ===== COMPILED SASS (sm_100) =====

	.target	sm_100

	.elftype	@"ET_EXEC"


//--------------------- .note.nv.tkinfo           --------------------------
	.section	.note.nv.tkinfo,"",@"SHT_NOTE"
	.sectionflags	@"SHF_NOTE_NV_TKINFO"
	.tkinfo
        /*0018*/ 	.word	0x00000002
        /*0030*/ 	.string	""
        /*0030*/ 	.string	"ptxas"
        /*0030*/ 	.string	"Cuda compilation tools, release 13.0, V13.0.88"
        /*0030*/ 	.string	"Build cuda_13.0.r13.0/compiler.36424714_0"
        /*0030*/ 	.string	"-arch sm_100 -m 64 "



//--------------------- .note.nv.cuinfo           --------------------------
	.section	.note.nv.cuinfo,"",@"SHT_NOTE"
	.sectionflags	@"SHF_NOTE_NV_CUINFO"
        /*0018*/ 	.short	0x0002
        /*001a*/ 	.short	0x0064
        /*001c*/ 	.short	0x0082
	.zero		2


//--------------------- .nv.info                  --------------------------
	.section	.nv.info,"",@"SHT_CUDA_INFO"
	.align	4


	//----- nvinfo : EIATTR_REGCOUNT
	.align		4
        /*0000*/ 	.byte	0x04, 0x2f
        /*0002*/ 	.short	(.L_1 - .L_0)
	.align		4
.L_0:
        /*0004*/ 	.word	index@(_Z24apply_hann_and_normalizePKfPfS0_fi)
        /*0008*/ 	.word	0x00000010


	//----- nvinfo : EIATTR_FRAME_SIZE
	.align		4
.L_1:
        /*000c*/ 	.byte	0x04, 0x11
        /*000e*/ 	.short	(.L_3 - .L_2)
	.align		4
.L_2:
        /*0010*/ 	.word	index@($__internal_0_$__cuda_sm3x_div_rn_noftz_f32_slowpath)
        /*0014*/ 	.word	0x00000000


	//----- nvinfo : EIATTR_FRAME_SIZE
	.align		4
.L_3:
        /*0018*/ 	.byte	0x04, 0x11
        /*001a*/ 	.short	(.L_5 - .L_4)
	.align		4
.L_4:
        /*001c*/ 	.word	index@(_Z24apply_hann_and_normalizePKfPfS0_fi)
        /*0020*/ 	.word	0x00000000


	//----- nvinfo : EIATTR_MIN_STACK_SIZE
	.align		4
.L_5:
        /*0024*/ 	.byte	0x04, 0x12
        /*0026*/ 	.short	(.L_7 - .L_6)
	.align		4
.L_6:
        /*0028*/ 	.word	index@(_Z24apply_hann_and_normalizePKfPfS0_fi)
        /*002c*/ 	.word	0x00000000
.L_7:


//--------------------- .nv.compat                --------------------------
	.section	.nv.compat,"",@"SHT_CUDA_COMPAT_INFO"
	.align	4
        /*0000*/ 	.byte	0x02, 0x09, 0x00, 0x00, 0x02, 0x02, 0x01, 0x00, 0x02, 0x05, 0x05, 0x00, 0x03, 0x07, 0x01, 0x01
        /*0010*/ 	.byte	0x02, 0x03, 0x00, 0x00, 0x02, 0x06, 0x01, 0x00, 0x04, 0x0b, 0x08, 0x00, 0x01, 0x00, 0x00, 0x00
        /*0020*/ 	.byte	0x00, 0x00, 0x00, 0x00


//--------------------- .nv.info._Z24apply_hann_and_normalizePKfPfS0_fi --------------------------
	.section	.nv.info._Z24apply_hann_and_normalizePKfPfS0_fi,"",@"SHT_CUDA_INFO"
	.sectionflags	@""
	.align	4


	//----- nvinfo : EIATTR_CUDA_API_VERSION
	.align		4
        /*0000*/ 	.byte	0x04, 0x37
        /*0002*/ 	.short	(.L_9 - .L_8)
.L_8:
        /*0004*/ 	.word	0x00000082


	//----- nvinfo : EIATTR_KPARAM_INFO
	.align		4
.L_9:
        /*0008*/ 	.byte	0x04, 0x17
        /*000a*/ 	.short	(.L_11 - .L_10)
.L_10:
        /*000c*/ 	.word	0x00000000
        /*0010*/ 	.short	0x0004
        /*0012*/ 	.short	0x001c
        /*0014*/ 	.byte	0x00, 0xf0, 0x11, 0x00


	//----- nvinfo : EIATTR_KPARAM_INFO
	.align		4
.L_11:
        /*0018*/ 	.byte	0x04, 0x17
        /*001a*/ 	.short	(.L_13 - .L_12)
.L_12:
        /*001c*/ 	.word	0x00000000
        /*0020*/ 	.short	0x0003
        /*0022*/ 	.short	0x0018
        /*0024*/ 	.byte	0x00, 0xf0, 0x11, 0x00


	//----- nvinfo : EIATTR_KPARAM_INFO
	.align		4
.L_13:
        /*0028*/ 	.byte	0x04, 0x17
        /*002a*/ 	.short	(.L_15 - .L_14)
.L_14:
        /*002c*/ 	.word	0x00000000
        /*0030*/ 	.short	0x0002
        /*0032*/ 	.short	0x0010
        /*0034*/ 	.byte	0x00, 0xf5, 0x21, 0x00


	//----- nvinfo : EIATTR_KPARAM_INFO
	.align		4
.L_15:
        /*0038*/ 	.byte	0x04, 0x17
        /*003a*/ 	.short	(.L_17 - .L_16)
.L_16:
        /*003c*/ 	.word	0x00000000
        /*0040*/ 	.short	0x0001
        /*0042*/ 	.short	0x0008
        /*0044*/ 	.byte	0x00, 0xf5, 0x21, 0x00


	//----- nvinfo : EIATTR_KPARAM_INFO
	.align		4
.L_17:
        /*0048*/ 	.byte	0x04, 0x17
        /*004a*/ 	.short	(.L_19 - .L_18)
.L_18:
        /*004c*/ 	.word	0x00000000
        /*0050*/ 	.short	0x0000
        /*0052*/ 	.short	0x0000
        /*0054*/ 	.byte	0x00, 0xf5, 0x21, 0x00


	//----- nvinfo : EIATTR_SPARSE_MMA_MASK
	.align		4
.L_19:
        /*0058*/ 	.byte	0x03, 0x50
        /*005a*/ 	.short	0x0000


	//----- nvinfo : EIATTR_MAXREG_COUNT
	.align		4
        /*005c*/ 	.byte	0x03, 0x1b
        /*005e*/ 	.short	0x00ff


	//----- nvinfo : EIATTR_NUM_BARRIERS
	.align		4
        /*0060*/ 	.byte	0x02, 0x4c
        /*0062*/ 	.byte	0x01
	.zero		1


	//----- nvinfo : EIATTR_MERCURY_ISA_VERSION
	.align		4
        /*0064*/ 	.byte	0x03, 0x5f
        /*0066*/ 	.short	0x0101


	//----- nvinfo : EIATTR_VRC_CTA_INIT_COUNT
	.align		4
        /*0068*/ 	.byte	0x02, 0x4a
	.zero		1
	.zero		1


	//----- nvinfo : EIATTR_EXIT_INSTR_OFFSETS
	.align		4
        /*006c*/ 	.byte	0x04, 0x1c
        /*006e*/ 	.short	(.L_21 - .L_20)


	//   ....[0]....
.L_20:
        /*0070*/ 	.word	0x000000e0


	//   ....[1]....
        /*0074*/ 	.word	0x00000270


	//----- nvinfo : EIATTR_CRS_STACK_SIZE
	.align		4
.L_21:
        /*0078*/ 	.byte	0x04, 0x1e
        /*007a*/ 	.short	(.L_23 - .L_22)
.L_22:
        /*007c*/ 	.word	0x00000000


	//----- nvinfo : EIATTR_CBANK_PARAM_SIZE
	.align		4
.L_23:
        /*0080*/ 	.byte	0x03, 0x19
        /*0082*/ 	.short	0x0020


	//----- nvinfo : EIATTR_PARAM_CBANK
	.align		4
        /*0084*/ 	.byte	0x04, 0x0a
        /*0086*/ 	.short	(.L_25 - .L_24)
	.align		4
.L_24:
        /*0088*/ 	.word	index@(.nv.constant0._Z24apply_hann_and_normalizePKfPfS0_fi)
        /*008c*/ 	.short	0x0380
        /*008e*/ 	.short	0x0020


	//----- nvinfo : EIATTR_SW_WAR
	.align		4
.L_25:
        /*0090*/ 	.byte	0x04, 0x36
        /*0092*/ 	.short	(.L_27 - .L_26)
.L_26:
        /*0094*/ 	.word	0x00000008
.L_27:


//--------------------- .nv.callgraph             --------------------------
	.section	.nv.callgraph,"",@"SHT_CUDA_CALLGRAPH"
	.align	4
	.sectionentsize	8
	.align		4
        /*0000*/ 	.word	0x00000000
	.align		4
        /*0004*/ 	.word	0xffffffff
	.align		4
        /*0008*/ 	.word	0x00000000
	.align		4
        /*000c*/ 	.word	0xfffffffe
	.align		4
        /*0010*/ 	.word	0x00000000
	.align		4
        /*0014*/ 	.word	0xfffffffd
	.align		4
        /*0018*/ 	.word	0x00000000
	.align		4
        /*001c*/ 	.word	0xfffffffc


//--------------------- .text._Z24apply_hann_and_normalizePKfPfS0_fi --------------------------
	.section	.text._Z24apply_hann_and_normalizePKfPfS0_fi,"ax",@progbits
	.align	128
        .global         _Z24apply_hann_and_normalizePKfPfS0_fi
        .type           _Z24apply_hann_and_normalizePKfPfS0_fi,@function
        .size           _Z24apply_hann_and_normalizePKfPfS0_fi,(.L_x_14 - _Z24apply_hann_and_normalizePKfPfS0_fi)
        .other          _Z24apply_hann_and_normalizePKfPfS0_fi,@"STO_CUDA_ENTRY STV_DEFAULT"
_Z24apply_hann_and_normalizePKfPfS0_fi:
.text._Z24apply_hann_and_normalizePKfPfS0_fi:
[----:B------:R-:W-:Y:S01]  /*0000*/  LDC R1, c[0x0][0x37c] ;  /* 0x0000df00ff017b82 */ /* 0x000fe20000000800 */
[----:B------:R-:W0:Y:S01]  /*0010*/  S2R R7, SR_TID.X ;  /* 0x0000000000077919 */ /* 0x000e220000002100 */
[----:B------:R-:W0:Y:S01]  /*0020*/  LDCU UR8, c[0x0][0x39c] ;  /* 0x00007380ff0877ac */ /* 0x000e220008000800 */
[----:B------:R-:W1:Y:S01]  /*0030*/  LDCU.64 UR6, c[0x0][0x358] ;  /* 0x00006b00ff0677ac */ /* 0x000e620008000a00 */
[----:B0-----:R-:W-:-:S13]  /*0040*/  ISETP.GE.AND P0, PT, R7, UR8, PT ;  /* 0x0000000807007c0c */ /* 0x001fda000bf06270 */
[----:B------:R-:W0:Y:S02]  /*0050*/  @!P0 LDC.64 R2, c[0x0][0x390] ;  /* 0x0000e400ff028b82 */ /* 0x000e240000000a00 */
[----:B0-----:R-:W-:-:S06]  /*0060*/  @!P0 IMAD.WIDE.U32 R2, R7, 0x4, R2 ;  /* 0x0000000407028825 */ /* 0x001fcc00078e0002 */
[----:B-1----:R-:W2:Y:S01]  /*0070*/  @!P0 LDG.E.CONSTANT R3, desc[UR6][R2.64] ;  /* 0x0000000602038981 */ /* 0x002ea2000c1e9900 */
[----:B------:R-:W0:Y:S01]  /*0080*/  S2UR UR5, SR_CgaCtaId ;  /* 0x00000000000579c3 */ /* 0x000e220000008800 */
[----:B------:R-:W-:Y:S02]  /*0090*/  UMOV UR4, 0x400 ;  /* 0x0000040000047882 */ /* 0x000fe40000000000 */
[----:B0-----:R-:W-:-:S06]  /*00a0*/  ULEA UR4, UR5, UR4, 0x18 ;  /* 0x0000000405047291 */ /* 0x001fcc000f8ec0ff */
[----:B------:R-:W-:-:S05]  /*00b0*/  LEA R6, R7, UR4, 0x2 ;  /* 0x0000000407067c11 */ /* 0x000fca000f8e10ff */
[----:B--2---:R0:W-:Y:S01]  /*00c0*/  @!P0 STS [R6], R3 ;  /* 0x0000000306008388 */ /* 0x0041e20000000800 */
[----:B------:R-:W-:Y:S06]  /*00d0*/  BAR.SYNC.DEFER_BLOCKING 0x0 ;  /* 0x0000000000007b1d */ /* 0x000fec0000010000 */
[----:B------:R-:W-:Y:S05]  /*00e0*/  @P0 EXIT ;  /* 0x000000000000094d */ /* 0x000fea0003800000 */
[----:B------:R-:W1:Y:S01]  /*00f0*/  S2R R2, SR_CTAID.X ;  /* 0x0000000000027919 */ /* 0x000e620000002500 */
[----:B------:R-:W2:Y:S01]  /*0100*/  LDC.64 R4, c[0x0][0x380] ;  /* 0x0000e000ff047b82 */ /* 0x000ea20000000a00 */
[----:B0-----:R-:W0:Y:S07]  /*0110*/  LDS R3, [R6] ;  /* 0x0000000006037984 */ /* 0x001e2e0000000800 */
[----:B------:R-:W3:Y:S01]  /*0120*/  LDC R9, c[0x0][0x398] ;  /* 0x0000e600ff097b82 */ /* 0x000ee20000000800 */
[----:B-1----:R-:W-:-:S04]  /*0130*/  IMAD R2, R2, UR8, R7 ;  /* 0x0000000802027c24 */ /* 0x002fc8000f8e0207 */
[----:B--2---:R-:W-:-:S05]  /*0140*/  IMAD.WIDE R4, R2, 0x4, R4 ;  /* 0x0000000402047825 */ /* 0x004fca00078e0204 */
[----:B------:R-:W0:Y:S01]  /*0150*/  LDG.E.CONSTANT R0, desc[UR6][R4.64] ;  /* 0x0000000604007981 */ /* 0x000e22000c1e9900 */
[----:B---3--:R-:W1:Y:S01]  /*0160*/  MUFU.RCP R7, R9 ;  /* 0x0000000900077308 */ /* 0x008e620000001000 */
[----:B------:R-:W-:Y:S01]  /*0170*/  BSSY.RECONVERGENT B0, `(.L_x_0) ;  /* 0x000000c000007945 */ /* 0x000fe20003800200 */
[----:B-1----:R-:W-:-:S04]  /*0180*/  FFMA R8, R7, -R9, 1 ;  /* 0x3f80000007087423 */ /* 0x002fc80000000809 */
[----:B------:R-:W-:Y:S01]  /*0190*/  FFMA R7, R7, R8, R7 ;  /* 0x0000000807077223 */ /* 0x000fe20000000007 */
[----:B0-----:R-:W-:-:S04]  /*01a0*/  FMUL R0, R0, R3 ;  /* 0x0000000300007220 */ /* 0x001fc80000400000 */
[----:B------:R-:W0:Y:S01]  /*01b0*/  FCHK P0, R0, R9 ;  /* 0x0000000900007302 */ /* 0x000e220000000000 */
[----:B------:R-:W-:-:S04]  /*01c0*/  FFMA R3, R0, R7, RZ ;  /* 0x0000000700037223 */ /* 0x000fc800000000ff */
[----:B------:R-:W-:-:S04]  /*01d0*/  FFMA R8, R3, -R9, R0 ;  /* 0x8000000903087223 */ /* 0x000fc80000000000 */
[----:B------:R-:W-:Y:S01]  /*01e0*/  FFMA R7, R7, R8, R3 ;  /* 0x0000000807077223 */ /* 0x000fe20000000003 */
[----:B0-----:R-:W-:Y:S06]  /*01f0*/  @!P0 BRA `(.L_x_1) ;  /* 0x00000000000c8947 */ /* 0x001fec0003800000 */
[----:B------:R-:W-:-:S07]  /*0200*/  MOV R4, 0x220 ;  /* 0x0000022000047802 */ /* 0x000fce0000000f00 */
[----:B------:R-:W-:Y:S05]  /*0210*/  CALL.REL.NOINC `($__internal_0_$__cuda_sm3x_div_rn_noftz_f32_slowpath) ;  /* 0x0000000000187944 */ /* 0x000fea0003c00000 */
[----:B------:R-:W-:-:S07]  /*0220*/  IMAD.MOV.U32 R7, RZ, RZ, R0 ;  /* 0x000000ffff077224 */ /* 0x000fce00078e0000 */
.L_x_1:
[----:B------:R-:W-:Y:S05]  /*0230*/  BSYNC.RECONVERGENT B0 ;  /* 0x0000000000007941 */ /* 0x000fea0003800200 */
.L_x_0:
[----:B------:R-:W0:Y:S02]  /*0240*/  LDC.64 R4, c[0x0][0x388] ;  /* 0x0000e200ff047b82 */ /* 0x000e240000000a00 */
[----:B0-----:R-:W-:-:S05]  /*0250*/  IMAD.WIDE R2, R2, 0x4, R4 ;  /* 0x0000000402027825 */ /* 0x001fca00078e0204 */
[----:B------:R-:W-:Y:S01]  /*0260*/  STG.E desc[UR6][R2.64], R7 ;  /* 0x0000000702007986 */ /* 0x000fe2000c101906 */
[----:B------:R-:W-:Y:S05]  /*0270*/  EXIT ;  /* 0x000000000000794d */ /* 0x000fea0003800000 */
        .weak           $__internal_0_$__cuda_sm3x_div_rn_noftz_f32_slowpath
        .type           $__internal_0_$__cuda_sm3x_div_rn_noftz_f32_slowpath,@function
        .size           $__internal_0_$__cuda_sm3x_div_rn_noftz_f32_slowpath,(.L_x_14 - $__internal_0_$__cuda_sm3x_div_rn_noftz_f32_slowpath)
$__internal_0_$__cuda_sm3x_div_rn_noftz_f32_slowpath:
[----:B------:R-:W0:Y:S01]  /*0280*/  LDC R3, c[0x0][0x398] ;  /* 0x0000e600ff037b82 */ /* 0x000e220000000800 */
[--C-:B------:R-:W-:Y:S01]  /*0290*/  SHF.R.U32.HI R5, RZ, 0x17, R0.reuse ;  /* 0x00000017ff057819 */ /* 0x100fe20000011600 */
[----:B------:R-:W1:Y:S01]  /*02a0*/  LDCU UR4, c[0x0][0x398] ;  /* 0x00007300ff0477ac */ /* 0x000e620008000800 */
[----:B------:R-:W-:Y:S01]  /*02b0*/  BSSY.RECONVERGENT B1, `(.L_x_2) ;  /* 0x0000064000017945 */ /* 0x000fe20003800200 */
[----:B------:R-:W-:Y:S01]  /*02c0*/  IMAD.MOV.U32 R7, RZ, RZ, R0 ;  /* 0x000000ffff077224 */ /* 0x000fe200078e0000 */
[----:B------:R-:W-:-:S05]  /*02d0*/  LOP3.LUT R5, R5, 0xff, RZ, 0xc0, !PT ;  /* 0x000000ff05057812 */ /* 0x000fca00078ec0ff */
[----:B------:R-:W-:Y:S02]  /*02e0*/  VIADD R10, R5, 0xffffffff ;  /* 0xffffffff050a7836 */ /* 0x000fe40000000000 */
[----:B-1----:R-:W-:Y:S01]  /*02f0*/  IMAD.U32 R8, RZ, RZ, UR4 ;  /* 0x00000004ff087e24 */ /* 0x002fe2000f8e00ff */
[----:B0-----:R-:W-:-:S04]  /*0300*/  SHF.R.U32.HI R6, RZ, 0x17, R3 ;  /* 0x00000017ff067819 */ /* 0x001fc80000011603 */
[----:B------:R-:W-:-:S05]  /*0310*/  LOP3.LUT R6, R6, 0xff, RZ, 0xc0, !PT ;  /* 0x000000ff06067812 */ /* 0x000fca00078ec0ff */
[----:B------:R-:W-:-:S05]  /*0320*/  VIADD R11, R6, 0xffffffff ;  /* 0xffffffff060b7836 */ /* 0x000fca0000000000 */
[----:B------:R-:W-:-:S04]  /*0330*/  ISETP.GT.U32.AND P0, PT, R11, 0xfd, PT ;  /* 0x000000fd0b00780c */ /* 0x000fc80003f04070 */
[----:B------:R-:W-:-:S13]  /*0340*/  ISETP.GT.U32.OR P0, PT, R10, 0xfd, P0 ;  /* 0x000000fd0a00780c */ /* 0x000fda0000704470 */
[----:B------:R-:W-:Y:S01]  /*0350*/  @!P0 IMAD.MOV.U32 R9, RZ, RZ, RZ ;  /* 0x000000ffff098224 */ /* 0x000fe200078e00ff */
[----:B------:R-:W-:Y:S06]  /*0360*/  @!P0 BRA `(.L_x_3) ;  /* 0x00000000005c8947 */ /* 0x000fec0003800000 */
[----:B------:R-:W-:Y:S02]  /*0370*/  FSETP.GTU.FTZ.AND P1, PT, |R3|, +INF , PT ;  /* 0x7f8000000300780b */ /* 0x000fe40003f3c200 */
[----:B------:R-:W-:-:S04]  /*0380*/  FSETP.GTU.FTZ.AND P0, PT, |R0|, +INF , PT ;  /* 0x7f8000000000780b */ /* 0x000fc80003f1c200 */
[----:B------:R-:W-:-:S13]  /*0390*/  PLOP3.LUT P0, PT, P0, P1, PT, 0xf8, 0x8f ;  /* 0x00000000008f781c */ /* 0x000fda0000703f70 */
[----:B------:R-:W-:Y:S05]  /*03a0*/  @P0 BRA `(.L_x_4) ;  /* 0x00000004004c0947 */ /* 0x000fea0003800000 */
[----:B------:R-:W-:-:S13]  /*03b0*/  LOP3.LUT P0, RZ, R8, 0x7fffffff, R7, 0xc8, !PT ;  /* 0x7fffffff08ff7812 */ /* 0x000fda000780c807 */
[----:B------:R-:W-:Y:S05]  /*03c0*/  @!P0 BRA `(.L_x_5) ;  /* 0x00000004003c8947 */ /* 0x000fea0003800000 */
[C---:B------:R-:W-:Y:S02]  /*03d0*/  FSETP.NEU.FTZ.AND P2, PT, |R0|.reuse, +INF , PT ;  /* 0x7f8000000000780b */ /* 0x040fe40003f5d200 */
[----:B------:R-:W-:Y:S02]  /*03e0*/  FSETP.NEU.FTZ.AND P1, PT, |R3|, +INF , PT ;  /* 0x7f8000000300780b */ /* 0x000fe40003f3d200 */
[----:B------:R-:W-:-:S11]  /*03f0*/  FSETP.NEU.FTZ.AND P0, PT, |R0|, +INF , PT ;  /* 0x7f8000000000780b */ /* 0x000fd60003f1d200 */
[----:B------:R-:W-:Y:S05]  /*0400*/  @!P1 BRA !P2, `(.L_x_5) ;  /* 0x00000004002c9947 */ /* 0x000fea0005000000 */
[----:B------:R-:W-:-:S04]  /*0410*/  LOP3.LUT P2, RZ, R7, 0x7fffffff, RZ, 0xc0, !PT ;  /* 0x7fffffff07ff7812 */ /* 0x000fc8000784c0ff */
[----:B------:R-:W-:-:S13]  /*0420*/  PLOP3.LUT P1, PT, P1, P2, PT, 0x2f, 0xf2 ;  /* 0x0000000000f2781c */ /* 0x000fda0000f24577 */
[----:B------:R-:W-:Y:S05]  /*0430*/  @P1 BRA `(.L_x_6) ;  /* 0x0000000400181947 */ /* 0x000fea0003800000 */
[----:B------:R-:W-:-:S04]  /*0440*/  LOP3.LUT P1, RZ, R8, 0x7fffffff, RZ, 0xc0, !PT ;  /* 0x7fffffff08ff7812 */ /* 0x000fc8000782c0ff */
[----:B------:R-:W-:-:S13]  /*0450*/  PLOP3.LUT P0, PT, P0, P1, PT, 0x2f, 0xf2 ;  /* 0x0000000000f2781c */ /* 0x000fda0000702577 */
[----:B------:R-:W-:Y:S05]  /*0460*/  @P0 BRA `(.L_x_7) ;  /* 0x0000000400000947 */ /* 0x000fea0003800000 */
[----:B------:R-:W-:Y:S02]  /*0470*/  ISETP.GE.AND P0, PT, R10, RZ, PT ;  /* 0x000000ff0a00720c */ /* 0x000fe40003f06270 */
[----:B------:R-:W-:-:S11]  /*0480*/  ISETP.GE.AND P1, PT, R11, RZ, PT ;  /* 0x000000ff0b00720c */ /* 0x000fd60003f26270 */
[----:B------:R-:W-:Y:S02]  /*0490*/  @P0 IMAD.MOV.U32 R9, RZ, RZ, RZ ;  /* 0x000000ffff090224 */ /* 0x000fe400078e00ff */
[----:B------:R-:W-:Y:S01]  /*04a0*/  @!P0 FFMA R7, R0, 1.84467440737095516160e+19, RZ ;  /* 0x5f80000000078823 */ /* 0x000fe200000000ff */
[----:B------:R-:W-:Y:S02]  /*04b0*/  @!P0 IMAD.MOV.U32 R9, RZ, RZ, -0x40 ;  /* 0xffffffc0ff098424 */ /* 0x000fe400078e00ff */
[----:B------:R-:W-:Y:S02]  /*04c0*/  @!P1 FFMA R8, R3, 1.84467440737095516160e+19, RZ ;  /* 0x5f80000003089823 */ /* 0x000fe400000000ff */
[----:B------:R-:W-:-:S07]  /*04d0*/  @!P1 VIADD R9, R9, 0x40 ;  /* 0x0000004009099836 */ /* 0x000fce0000000000 */
.L_x_3:
[----:B------:R-:W-:Y:S01]  /*04e0*/  LEA R3, R6, 0xc0800000, 0x17 ;  /* 0xc080000006037811 */ /* 0x000fe200078eb8ff */
[----:B------:R-:W-:Y:S01]  /*04f0*/  VIADD R5, R5, 0xffffff81 ;  /* 0xffffff8105057836 */ /* 0x000fe20000000000 */
[----:B------:R-:W-:Y:S03]  /*0500*/  BSSY.RECONVERGENT B2, `(.L_x_8) ;  /* 0x0000035000027945 */ /* 0x000fe60003800200 */
[----:B------:R-:W-:Y:S01]  /*0510*/  IMAD.IADD R3, R8, 0x1, -R3 ;  /* 0x0000000108037824 */ /* 0x000fe200078e0a03 */
[C---:B------:R-:W-:Y:S01]  /*0520*/  IADD3 R6, PT, PT, R5.reuse, 0x7f, -R6 ;  /* 0x0000007f05067810 */ /* 0x040fe20007ffe806 */
[----:B------:R-:W-:Y:S02]  /*0530*/  IMAD R0, R5, -0x800000, R7 ;  /* 0xff80000005007824 */ /* 0x000fe400078e0207 */
[----:B------:R-:W0:Y:S01]  /*0540*/  MUFU.RCP R8, R3 ;  /* 0x0000000300087308 */ /* 0x000e220000001000 */
[----:B------:R-:W-:Y:S01]  /*0550*/  FADD.FTZ R11, -R3, -RZ ;  /* 0x800000ff030b7221 */ /* 0x000fe20000010100 */
[----:B------:R-:W-:-:S03]  /*0560*/  IMAD.IADD R6, R6, 0x1, R9 ;  /* 0x0000000106067824 */ /* 0x000fc600078e0209 */
[----:B0-----:R-:W-:-:S04]  /*0570*/  FFMA R13, R8, R11, 1 ;  /* 0x3f800000080d7423 */ /* 0x001fc8000000000b */
[----:B------:R-:W-:-:S04]  /*0580*/  FFMA R10, R8, R13, R8 ;  /* 0x0000000d080a7223 */ /* 0x000fc80000000008 */
[----:B------:R-:W-:-:S04]  /*0590*/  FFMA R7, R0, R10, RZ ;  /* 0x0000000a00077223 */ /* 0x000fc800000000ff */
[----:B------:R-:W-:-:S04]  /*05a0*/  FFMA R8, R11, R7, R0 ;  /* 0x000000070b087223 */ /* 0x000fc80000000000 */
[----:B------:R-:W-:-:S04]  /*05b0*/  FFMA R7, R10, R8, R7 ;  /* 0x000000080a077223 */ /* 0x000fc80000000007 */
[----:B------:R-:W-:-:S04]  /*05c0*/  FFMA R8, R11, R7, R0 ;  /* 0x000000070b087223 */ /* 0x000fc80000000000 */
[----:B------:R-:W-:-:S05]  /*05d0*/  FFMA R0, R10, R8, R7 ;  /* 0x000000080a007223 */ /* 0x000fca0000000007 */
[----:B------:R-:W-:-:S04]  /*05e0*/  SHF.R.U32.HI R3, RZ, 0x17, R0 ;  /* 0x00000017ff037819 */ /* 0x000fc80000011600 */
[----:B------:R-:W-:-:S05]  /*05f0*/  LOP3.LUT R3, R3, 0xff, RZ, 0xc0, !PT ;  /* 0x000000ff03037812 */ /* 0x000fca00078ec0ff */
[----:B------:R-:W-:-:S04]  /*0600*/  IMAD.IADD R9, R3, 0x1, R6 ;  /* 0x0000000103097824 */ /* 0x000fc800078e0206 */
[----:B------:R-:W-:-:S05]  /*0610*/  VIADD R3, R9, 0xffffffff ;  /* 0xffffffff09037836 */ /* 0x000fca0000000000 */
[----:B------:R-:W-:-:S13]  /*0620*/  ISETP.GE.U32.AND P0, PT, R3, 0xfe, PT ;  /* 0x000000fe0300780c */ /* 0x000fda0003f06070 */
[----:B------:R-:W-:Y:S05]  /*0630*/  @!P0 BRA `(.L_x_9) ;  /* 0x0000000000808947 */ /* 0x000fea0003800000 */
[----:B------:R-:W-:-:S13]  /*0640*/  ISETP.GT.AND P0, PT, R9, 0xfe, PT ;  /* 0x000000fe0900780c */ /* 0x000fda0003f04270 */
[----:B------:R-:W-:Y:S05]  /*0650*/  @P0 BRA `(.L_x_10) ;  /* 0x00000000006c0947 */ /* 0x000fea0003800000 */
[----:B------:R-:W-:-:S13]  /*0660*/  ISETP.GE.AND P0, PT, R9, 0x1, PT ;  /* 0x000000010900780c */ /* 0x000fda0003f06270 */
[----:B------:R-:W-:Y:S05]  /*0670*/  @P0 BRA `(.L_x_11) ;  /* 0x0000000000740947 */ /* 0x000fea0003800000 */
[----:B------:R-:W-:Y:S02]  /*0680*/  ISETP.GE.AND P0, PT, R9, -0x18, PT ;  /* 0xffffffe80900780c */ /* 0x000fe40003f06270 */
[----:B------:R-:W-:-:S11]  /*0690*/  LOP3.LUT R0, R0, 0x80000000, RZ, 0xc0, !PT ;  /* 0x8000000000007812 */ /* 0x000fd600078ec0ff */
[----:B------:R-:W-:Y:S05]  /*06a0*/  @!P0 BRA `(.L_x_11) ;  /* 0x0000000000688947 */ /* 0x000fea0003800000 */
[CCC-:B------:R-:W-:Y:S01]  /*06b0*/  FFMA.RZ R3, R10.reuse, R8.reuse, R7.reuse ;  /* 0x000000080a037223 */ /* 0x1c0fe2000000c007 */
[CCC-:B------:R-:W-:Y:S01]  /*06c0*/  FFMA.RM R6, R10.reuse, R8.reuse, R7.reuse ;  /* 0x000000080a067223 */ /* 0x1c0fe20000004007 */
[C---:B------:R-:W-:Y:S02]  /*06d0*/  ISETP.NE.AND P2, PT, R9.reuse, RZ, PT ;  /* 0x000000ff0900720c */ /* 0x040fe40003f45270 */
[----:B------:R-:W-:Y:S02]  /*06e0*/  ISETP.NE.AND P1, PT, R9, RZ, PT ;  /* 0x000000ff0900720c */ /* 0x000fe40003f25270 */
[----:B------:R-:W-:Y:S01]  /*06f0*/  LOP3.LUT R5, R3, 0x7fffff, RZ, 0xc0, !PT ;  /* 0x007fffff03057812 */ /* 0x000fe200078ec0ff */
[----:B------:R-:W-:Y:S01]  /*0700*/  FFMA.RP R3, R10, R8, R7 ;  /* 0x000000080a037223 */ /* 0x000fe20000008007 */
[----:B------:R-:W-:Y:S02]  /*0710*/  VIADD R8, R9, 0x20 ;  /* 0x0000002009087836 */ /* 0x000fe40000000000 */
[----:B------:R-:W-:Y:S01]  /*0720*/  LOP3.LUT R5, R5, 0x800000, RZ, 0xfc, !PT ;  /* 0x0080000005057812 */ /* 0x000fe200078efcff */
[----:B------:R-:W-:Y:S01]  /*0730*/  IMAD.MOV R7, RZ, RZ, -R9 ;  /* 0x000000ffff077224 */ /* 0x000fe200078e0a09 */
[----:B------:R-:W-:-:S02]  /*0740*/  FSETP.NEU.FTZ.AND P0, PT, R3, R6, PT ;  /* 0x000000060300720b */ /* 0x000fc40003f1d000 */
[----:B------:R-:W-:Y:S02]  /*0750*/  SHF.L.U32 R8, R5, R8, RZ ;  /* 0x0000000805087219 */ /* 0x000fe400000006ff */
[----:B------:R-:W-:Y:S02]  /*0760*/  SEL R6, R7, RZ, P2 ;  /* 0x000000ff07067207 */ /* 0x000fe40001000000 */
[----:B------:R-:W-:Y:S02]  /*0770*/  ISETP.NE.AND P1, PT, R8, RZ, P1 ;  /* 0x000000ff0800720c */ /* 0x000fe40000f25270 */
[----:B------:R-:W-:Y:S02]  /*0780*/  SHF.R.U32.HI R6, RZ, R6, R5 ;  /* 0x00000006ff067219 */ /* 0x000fe40000011605 */
[----:B------:R-:W-:Y:S02]  /*0790*/  PLOP3.LUT P0, PT, P0, P1, PT, 0xf8, 0x8f ;  /* 0x00000000008f781c */ /* 0x000fe40000703f70 */
[----:B------:R-:W-:-:S02]  /*07a0*/  SHF.R.U32.HI R8, RZ, 0x1, R6 ;  /* 0x00000001ff087819 */ /* 0x000fc40000011606 */
[----:B------:R-:W-:-:S04]  /*07b0*/  SEL R3, RZ, 0x1, !P0 ;  /* 0x00000001ff037807 */ /* 0x000fc80004000000 */
[----:B------:R-:W-:-:S04]  /*07c0*/  LOP3.LUT R3, R3, 0x1, R8, 0xf8, !PT ;  /* 0x0000000103037812 */ /* 0x000fc800078ef808 */
[----:B------:R-:W-:-:S05]  /*07d0*/  LOP3.LUT R3, R3, R6, RZ, 0xc0, !PT ;  /* 0x0000000603037212 */ /* 0x000fca00078ec0ff */
[----:B------:R-:W-:-:S05]  /*07e0*/  IMAD.IADD R3, R8, 0x1, R3 ;  /* 0x0000000108037824 */ /* 0x000fca00078e0203 */
[----:B------:R-:W-:Y:S01]  /*07f0*/  LOP3.LUT R0, R3, R0, RZ, 0xfc, !PT ;  /* 0x0000000003007212 */ /* 0x000fe200078efcff */
[----:B------:R-:W-:Y:S06]  /*0800*/  BRA `(.L_x_11) ;  /* 0x0000000000107947 */ /* 0x000fec0003800000 */
.L_x_10:
[----:B------:R-:W-:-:S04]  /*0810*/  LOP3.LUT R0, R0, 0x80000000, RZ, 0xc0, !PT ;  /* 0x8000000000007812 */ /* 0x000fc800078ec0ff */
[----:B------:R-:W-:Y:S01]  /*0820*/  LOP3.LUT R0, R0, 0x7f800000, RZ, 0xfc, !PT ;  /* 0x7f80000000007812 */ /* 0x000fe200078efcff */
[----:B------:R-:W-:Y:S06]  /*0830*/  BRA `(.L_x_11) ;  /* 0x0000000000047947 */ /* 0x000fec0003800000 */
.L_x_9:
[----:B------:R-:W-:-:S07]  /*0840*/  IMAD R0, R6, 0x800000, R0 ;  /* 0x0080000006007824 */ /* 0x000fce00078e0200 */
.L_x_11:
[----:B------:R-:W-:Y:S05]  /*0850*/  BSYNC.RECONVERGENT B2 ;  /* 0x0000000000027941 */ /* 0x000fea0003800200 */
.L_x_8:
[----:B------:R-:W-:Y:S05]  /*0860*/  BRA `(.L_x_12) ;  /* 0x0000000000207947 */ /* 0x000fea0003800000 */
.L_x_7:
[----:B------:R-:W-:-:S04]  /*0870*/  LOP3.LUT R0, R8, 0x80000000, R7, 0x48, !PT ;  /* 0x8000000008007812 */ /* 0x000fc800078e4807 */
[----:B------:R-:W-:Y:S01]  /*0880*/  LOP3.LUT R0, R0, 0x7f800000, RZ, 0xfc, !PT ;  /* 0x7f80000000007812 */ /* 0x000fe200078efcff */
[----:B------:R-:W-:Y:S06]  /*0890*/  BRA `(.L_x_12) ;  /* 0x0000000000147947 */ /* 0x000fec0003800000 */
.L_x_6:
[----:B------:R-:W-:Y:S01]  /*08a0*/  LOP3.LUT R0, R8, 0x80000000, R7, 0x48, !PT ;  /* 0x8000000008007812 */ /* 0x000fe200078e4807 */
[----:B------:R-:W-:Y:S06]  /*08b0*/  BRA `(.L_x_12) ;  /* 0x00000000000c7947 */ /* 0x000fec0003800000 */
.L_x_5:
[----:B------:R-:W0:Y:S01]  /*08c0*/  MUFU.RSQ R0, -QNAN ;  /* 0xffc0000000007908 */ /* 0x000e220000001400 */
[----:B------:R-:W-:Y:S05]  /*08d0*/  BRA `(.L_x_12) ;  /* 0x0000000000047947 */ /* 0x000fea0003800000 */
.L_x_4:
[----:B------:R-:W-:-:S07]  /*08e0*/  FADD.FTZ R0, R0, R3 ;  /* 0x0000000300007221 */ /* 0x000fce0000010000 */
.L_x_12:
[----:B------:R-:W-:Y:S05]  /*08f0*/  BSYNC.RECONVERGENT B1 ;  /* 0x0000000000017941 */ /* 0x000fea0003800200 */
.L_x_2:
[----:B------:R-:W-:-:S04]  /*0900*/  IMAD.MOV.U32 R5, RZ, RZ, 0x0 ;  /* 0x00000000ff057424 */ /* 0x000fc800078e00ff */
[----:B0-----:R-:W-:Y:S05]  /*0910*/  RET.REL.NODEC R4 `(_Z24apply_hann_and_normalizePKfPfS0_fi) ;  /* 0xfffffff404b87950 */ /* 0x001fea0003c3ffff */
.L_x_13:
[----:B------:R-:W-:-:S00]  /*0920*/  BRA `(.L_x_13) ;  /* 0xfffffffc00fc7947 */ /* 0x000fc0000383ffff */
[----:B------:R-:W-:-:S00]  /*0930*/  NOP ;  /* 0x0000000000007918 */ /* 0x000fc00000000000 */
        /* <DEDUP_REMOVED lines=12> */
.L_x_14:


//--------------------- .nv.shared._Z24apply_hann_and_normalizePKfPfS0_fi --------------------------
	.section	.nv.shared._Z24apply_hann_and_normalizePKfPfS0_fi,"aw",@nobits
	.sectionflags	@""
	.align	16
	.zero		1024


//--------------------- .nv.shared.reserved.0     --------------------------
	.section	.nv.shared.reserved.0,"aw",@nobits
	.weak		__nv_reservedSMEM_offset_0_alias
	.size		__nv_reservedSMEM_offset_0_alias, 0, 64
	.other		__nv_reservedSMEM_offset_0_alias,@"STO_CUDA_RESERVED_SHARED STV_DEFAULT"
__nv_reservedSMEM_offset_0_alias:
	.zero		0
	.zero		64


//--------------------- .nv.constant0._Z24apply_hann_and_normalizePKfPfS0_fi --------------------------
	.section	.nv.constant0._Z24apply_hann_and_normalizePKfPfS0_fi,"a",@progbits
	.sectionflags	@""
	.align	4
.nv.constant0._Z24apply_hann_and_normalizePKfPfS0_fi:
	.zero		928


//--------------------- SYMBOLS --------------------------

	.type		.nv.reservedSmem.offset0,@object
	.size		.nv.reservedSmem.offset0,0x4
	.type		.nv.reservedSmem.cap,@object
	.size		.nv.reservedSmem.cap,0x4
